//
// Generated by NVIDIA NVVM Compiler
//
// Compiler Build ID: CL-36424714
// Cuda compilation tools, release 13.0, V13.0.88
// Based on NVVM 20.0.0
//

.version 9.0
.target sm_100
.address_size 64

	// .globl	_Z15reduce_syncwarpPKfPfi
.extern .shared .align 16 .b8 s_y[];

.visible .entry _Z15reduce_syncwarpPKfPfi(
	.param .u64 .ptr .align 1 _Z15reduce_syncwarpPKfPfi_param_0,
	.param .u64 .ptr .align 1 _Z15reduce_syncwarpPKfPfi_param_1,
	.param .u32 _Z15reduce_syncwarpPKfPfi_param_2
)
{
	.reg .pred 	%p<11>;
	.reg .b32 	%r<14>;
	.reg .b32 	%f<25>;
	.reg .b64 	%rd<7>;

	ld.param.u64 	%rd1, [_Z15reduce_syncwarpPKfPfi_param_0];
	ld.param.u64 	%rd2, [_Z15reduce_syncwarpPKfPfi_param_1];
	ld.param.u32 	%r7, [_Z15reduce_syncwarpPKfPfi_param_2];
	mov.u32 	%r1, %tid.x;
	mov.u32 	%r8, %ctaid.x;
	mov.u32 	%r13, %ntid.x;
	mad.lo.s32 	%r3, %r8, %r13, %r1;
	setp.ge.s32 	%p1, %r3, %r7;
	mov.f32 	%f24, 0f00000000;
	@%p1 bra 	$L__BB0_2;
	cvta.to.global.u64 	%rd3, %rd1;
	mul.wide.s32 	%rd4, %r3, 4;
	add.s64 	%rd5, %rd3, %rd4;
	ld.global.f32 	%f24, [%rd5];
$L__BB0_2:
	shl.b32 	%r9, %r1, 2;
	mov.u32 	%r10, s_y;
	add.s32 	%r4, %r10, %r9;
	st.shared.f32 	[%r4], %f24;
	bar.sync 	0;
	setp.lt.u32 	%p2, %r13, 64;
	@%p2 bra 	$L__BB0_6;
$L__BB0_3:
	shr.u32 	%r6, %r13, 1;
	setp.ge.u32 	%p3, %r1, %r6;
	@%p3 bra 	$L__BB0_5;
	shl.b32 	%r11, %r6, 2;
	add.s32 	%r12, %r4, %r11;
	ld.shared.f32 	%f4, [%r12];
	ld.shared.f32 	%f5, [%r4];
	add.f32 	%f6, %f4, %f5;
	st.shared.f32 	[%r4], %f6;
$L__BB0_5:
	bar.sync 	0;
	setp.gt.u32 	%p4, %r13, 127;
	mov.u32 	%r13, %r6;
	@%p4 bra 	$L__BB0_3;
$L__BB0_6:
	setp.gt.u32 	%p5, %r1, 15;
	@%p5 bra 	$L__BB0_8;
	ld.shared.f32 	%f7, [%r4+64];
	ld.shared.f32 	%f8, [%r4];
	add.f32 	%f9, %f7, %f8;
	st.shared.f32 	[%r4], %f9;
$L__BB0_8:
	bar.warp.sync 	-1;
	setp.gt.u32 	%p6, %r1, 7;
	@%p6 bra 	$L__BB0_10;
	ld.shared.f32 	%f10, [%r4+32];
	ld.shared.f32 	%f11, [%r4];
	add.f32 	%f12, %f10, %f11;
	st.shared.f32 	[%r4], %f12;
$L__BB0_10:
	bar.warp.sync 	-1;
	setp.gt.u32 	%p7, %r1, 3;
	@%p7 bra 	$L__BB0_12;
	ld.shared.f32 	%f13, [%r4+16];
	ld.shared.f32 	%f14, [%r4];
	add.f32 	%f15, %f13, %f14;
	st.shared.f32 	[%r4], %f15;
$L__BB0_12:
	bar.warp.sync 	-1;
	setp.gt.u32 	%p8, %r1, 1;
	@%p8 bra 	$L__BB0_14;
	ld.shared.f32 	%f16, [%r4+8];
	ld.shared.f32 	%f17, [%r4];
	add.f32 	%f18, %f16, %f17;
	st.shared.f32 	[%r4], %f18;
$L__BB0_14:
	bar.warp.sync 	-1;
	setp.ne.s32 	%p9, %r1, 0;
	@%p9 bra 	$L__BB0_16;
	ld.shared.f32 	%f19, [s_y+4];
	ld.shared.f32 	%f20, [%r4];
	add.f32 	%f21, %f19, %f20;
	st.shared.f32 	[%r4], %f21;
$L__BB0_16:
	setp.ne.s32 	%p10, %r1, 0;
	bar.warp.sync 	-1;
	@%p10 bra 	$L__BB0_18;
	ld.shared.f32 	%f22, [s_y];
	cvta.to.global.u64 	%rd6, %rd2;
	atom.global.add.f32 	%f23, [%rd6], %f22;
$L__BB0_18:
	ret;

}
	// .globl	_Z11reduce_shflPKfPfi
.visible .entry _Z11reduce_shflPKfPfi(
	.param .u64 .ptr .align 1 _Z11reduce_shflPKfPfi_param_0,
	.param .u64 .ptr .align 1 _Z11reduce_shflPKfPfi_param_1,
	.param .u32 _Z11reduce_shflPKfPfi_param_2
)
{
	.reg .pred 	%p<11>;
	.reg .b32 	%r<24>;
	.reg .b32 	%f<20>;
	.reg .b64 	%rd<7>;

	ld.param.u64 	%rd1, [_Z11reduce_shflPKfPfi_param_0];
	ld.param.u64 	%rd2, [_Z11reduce_shflPKfPfi_param_1];
	ld.param.u32 	%r7, [_Z11reduce_shflPKfPfi_param_2];
	mov.u32 	%r1, %tid.x;
	mov.u32 	%r8, %ctaid.x;
	mov.u32 	%r23, %ntid.x;
	mad.lo.s32 	%r3, %r8, %r23, %r1;
	setp.ge.s32 	%p1, %r3, %r7;
	mov.f32 	%f19, 0f00000000;
	@%p1 bra 	$L__BB1_2;
	cvta.to.global.u64 	%rd3, %rd1;
	mul.wide.s32 	%rd4, %r3, 4;
	add.s64 	%rd5, %rd3, %rd4;
	ld.global.f32 	%f19, [%rd5];
$L__BB1_2:
	shl.b32 	%r9, %r1, 2;
	mov.u32 	%r10, s_y;
	add.s32 	%r4, %r10, %r9;
	st.shared.f32 	[%r4], %f19;
	bar.sync 	0;
	setp.lt.u32 	%p2, %r23, 64;
	@%p2 bra 	$L__BB1_6;
$L__BB1_3:
	shr.u32 	%r6, %r23, 1;
	setp.ge.u32 	%p3, %r1, %r6;
	@%p3 bra 	$L__BB1_5;
	shl.b32 	%r11, %r6, 2;
	add.s32 	%r12, %r4, %r11;
	ld.shared.f32 	%f5, [%r12];
	ld.shared.f32 	%f6, [%r4];
	add.f32 	%f7, %f5, %f6;
	st.shared.f32 	[%r4], %f7;
$L__BB1_5:
	bar.sync 	0;
	setp.gt.u32 	%p4, %r23, 127;
	mov.u32 	%r23, %r6;
	@%p4 bra 	$L__BB1_3;
$L__BB1_6:
	ld.shared.f32 	%f8, [%r4];
	mov.b32 	%r13, %f8;
	shfl.sync.down.b32	%r14|%p5, %r13, 16, 31, -1;
	mov.b32 	%f9, %r14;
	add.f32 	%f10, %f8, %f9;
	mov.b32 	%r15, %f10;
	shfl.sync.down.b32	%r16|%p6, %r15, 8, 31, -1;
	mov.b32 	%f11, %r16;
	add.f32 	%f12, %f10, %f11;
	mov.b32 	%r17, %f12;
	shfl.sync.down.b32	%r18|%p7, %r17, 4, 31, -1;
	mov.b32 	%f13, %r18;
	add.f32 	%f14, %f12, %f13;
	mov.b32 	%r19, %f14;
	shfl.sync.down.b32	%r20|%p8, %r19, 2, 31, -1;
	mov.b32 	%f15, %r20;
	add.f32 	%f16, %f14, %f15;
	mov.b32 	%r21, %f16;
	shfl.sync.down.b32	%r22|%p9, %r21, 1, 31, -1;
	mov.b32 	%f17, %r22;
	add.f32 	%f3, %f16, %f17;
	setp.ne.s32 	%p10, %r1, 0;
	@%p10 bra 	$L__BB1_8;
	cvta.to.global.u64 	%rd6, %rd2;
	atom.global.add.f32 	%f18, [%rd6], %f3;
$L__BB1_8:
	ret;

}
	// .globl	_Z9reduce_cpPKfPfi
.visible .entry _Z9reduce_cpPKfPfi(
	.param .u64 .ptr .align 1 _Z9reduce_cpPKfPfi_param_0,
	.param .u64 .ptr .align 1 _Z9reduce_cpPKfPfi_param_1,
	.param .u32 _Z9reduce_cpPKfPfi_param_2
)
{
	.reg .pred 	%p<11>;
	.reg .b32 	%r<24>;
	.reg .b32 	%f<20>;
	.reg .b64 	%rd<7>;

	ld.param.u64 	%rd1, [_Z9reduce_cpPKfPfi_param_0];
	ld.param.u64 	%rd2, [_Z9reduce_cpPKfPfi_param_1];
	ld.param.u32 	%r7, [_Z9reduce_cpPKfPfi_param_2];
	mov.u32 	%r1, %tid.x;
	mov.u32 	%r8, %ctaid.x;
	mov.u32 	%r23, %ntid.x;
	mad.lo.s32 	%r3, %r8, %r23, %r1;
	setp.ge.s32 	%p1, %r3, %r7;
	mov.f32 	%f19, 0f00000000;
	@%p1 bra 	$L__BB2_2;
	cvta.to.global.u64 	%rd3, %rd1;
	mul.wide.s32 	%rd4, %r3, 4;
	add.s64 	%rd5, %rd3, %rd4;
	ld.global.f32 	%f19, [%rd5];
$L__BB2_2:
	shl.b32 	%r9, %r1, 2;
	mov.u32 	%r10, s_y;
	add.s32 	%r4, %r10, %r9;
	st.shared.f32 	[%r4], %f19;
	bar.sync 	0;
	setp.lt.u32 	%p2, %r23, 64;
	@%p2 bra 	$L__BB2_6;
$L__BB2_3:
	shr.u32 	%r6, %r23, 1;
	setp.ge.u32 	%p3, %r1, %r6;
	@%p3 bra 	$L__BB2_5;
	shl.b32 	%r11, %r6, 2;
	add.s32 	%r12, %r4, %r11;
	ld.shared.f32 	%f5, [%r12];
	ld.shared.f32 	%f6, [%r4];
	add.f32 	%f7, %f5, %f6;
	st.shared.f32 	[%r4], %f7;
$L__BB2_5:
	bar.sync 	0;
	setp.gt.u32 	%p4, %r23, 127;
	mov.u32 	%r23, %r6;
	@%p4 bra 	$L__BB2_3;
$L__BB2_6:
	ld.shared.f32 	%f8, [%r4];
	mov.b32 	%r13, %f8;
	shfl.sync.down.b32	%r14|%p5, %r13, 16, 31, -1;
	mov.b32 	%f9, %r14;
	add.f32 	%f10, %f8, %f9;
	mov.b32 	%r15, %f10;
	shfl.sync.down.b32	%r16|%p6, %r15, 8, 31, -1;
	mov.b32 	%f11, %r16;
	add.f32 	%f12, %f10, %f11;
	mov.b32 	%r17, %f12;
	shfl.sync.down.b32	%r18|%p7, %r17, 4, 31, -1;
	mov.b32 	%f13, %r18;
	add.f32 	%f14, %f12, %f13;
	mov.b32 	%r19, %f14;
	shfl.sync.down.b32	%r20|%p8, %r19, 2, 31, -1;
	mov.b32 	%f15, %r20;
	add.f32 	%f16, %f14, %f15;
	mov.b32 	%r21, %f16;
	shfl.sync.down.b32	%r22|%p9, %r21, 1, 31, -1;
	mov.b32 	%f17, %r22;
	add.f32 	%f3, %f16, %f17;
	setp.ne.s32 	%p10, %r1, 0;
	@%p10 bra 	$L__BB2_8;
	cvta.to.global.u64 	%rd6, %rd2;
	atom.global.add.f32 	%f18, [%rd6], %f3;
$L__BB2_8:
	ret;

}


// ===== COMPILED SASS (sm_100) =====

	.target	sm_100

	.elftype	@"ET_EXEC"


//--------------------- .note.nv.tkinfo           --------------------------
	.section	.note.nv.tkinfo,"",@"SHT_NOTE"
	.sectionflags	@"SHF_NOTE_NV_TKINFO"
	.tkinfo
        /*0018*/ 	.word	0x00000002
        /*0030*/ 	.string	""
        /*0030*/ 	.string	"ptxas"
        /*0030*/ 	.string	"Cuda compilation tools, release 13.0, V13.0.88"
        /*0030*/ 	.string	"Build cuda_13.0.r13.0/compiler.36424714_0"
        /*0030*/ 	.string	"-arch sm_100 -m 64 "



//--------------------- .note.nv.cuinfo           --------------------------
	.section	.note.nv.cuinfo,"",@"SHT_NOTE"
	.sectionflags	@"SHF_NOTE_NV_CUINFO"
        /*0018*/ 	.short	0x0002
        /*001a*/ 	.short	0x0064
        /*001c*/ 	.short	0x0082
	.zero		2


//--------------------- .nv.info                  --------------------------
	.section	.nv.info,"",@"SHT_CUDA_INFO"
	.align	4


	//----- nvinfo : EIATTR_REGCOUNT
	.align		4
        /*0000*/ 	.byte	0x04, 0x2f
        /*0002*/ 	.short	(.L_1 - .L_0)
	.align		4
.L_0:
        /*0004*/ 	.word	index@(_Z15reduce_syncwarpPKfPfi)
        /*0008*/ 	.word	0x0000000a


	//----- nvinfo : EIATTR_FRAME_SIZE
	.align		4
.L_1:
        /*000c*/ 	.byte	0x04, 0x11
        /*000e*/ 	.short	(.L_3 - .L_2)
	.align		4
.L_2:
        /*0010*/ 	.word	index@(_Z15reduce_syncwarpPKfPfi)
        /*0014*/ 	.word	0x00000000


	//----- nvinfo : EIATTR_REGCOUNT
	.align		4
.L_3:
        /*0018*/ 	.byte	0x04, 0x2f
        /*001a*/ 	.short	(.L_5 - .L_4)
	.align		4
.L_4:
        /*001c*/ 	.word	index@(_Z11reduce_shflPKfPfi)
        /*0020*/ 	.word	0x0000000c


	//----- nvinfo : EIATTR_FRAME_SIZE
	.align		4
.L_5:
        /*0024*/ 	.byte	0x04, 0x11
        /*0026*/ 	.short	(.L_7 - .L_6)
	.align		4
.L_6:
        /*0028*/ 	.word	index@(_Z11reduce_shflPKfPfi)
        /*002c*/ 	.word	0x00000000


	//----- nvinfo : EIATTR_REGCOUNT
	.align		4
.L_7:
        /*0030*/ 	.byte	0x04, 0x2f
        /*0032*/ 	.short	(.L_9 - .L_8)
	.align		4
.L_8:
        /*0034*/ 	.word	index@(_Z9reduce_cpPKfPfi)
        /*0038*/ 	.word	0x0000000c


	//----- nvinfo : EIATTR_FRAME_SIZE
	.align		4
.L_9:
        /*003c*/ 	.byte	0x04, 0x11
        /*003e*/ 	.short	(.L_11 - .L_10)
	.align		4
.L_10:
        /*0040*/ 	.word	index@(_Z9reduce_cpPKfPfi)
        /*0044*/ 	.word	0x00000000


	//----- nvinfo : EIATTR_MIN_STACK_SIZE
	.align		4
.L_11:
        /*0048*/ 	.byte	0x04, 0x12
        /*004a*/ 	.short	(.L_13 - .L_12)
	.align		4
.L_12:
        /*004c*/ 	.word	index@(_Z9reduce_cpPKfPfi)
        /*0050*/ 	.word	0x00000000


	//----- nvinfo : EIATTR_MIN_STACK_SIZE
	.align		4
.L_13:
        /*0054*/ 	.byte	0x04, 0x12
        /*0056*/ 	.short	(.L_15 - .L_14)
	.align		4
.L_14:
        /*0058*/ 	.word	index@(_Z11reduce_shflPKfPfi)
        /*005c*/ 	.word	0x00000000


	//----- nvinfo : EIATTR_MIN_STACK_SIZE
	.align		4
.L_15:
        /*0060*/ 	.byte	0x04, 0x12
        /*0062*/ 	.short	(.L_17 - .L_16)
	.align		4
.L_16:
        /*0064*/ 	.word	index@(_Z15reduce_syncwarpPKfPfi)
        /*0068*/ 	.word	0x00000000
.L_17:


//--------------------- .nv.compat                --------------------------
	.section	.nv.compat,"",@"SHT_CUDA_COMPAT_INFO"
	.align	4
        /*0000*/ 	.byte	0x02, 0x09, 0x00, 0x00, 0x02, 0x02, 0x01, 0x00, 0x02, 0x05, 0x05, 0x00, 0x03, 0x07, 0x01, 0x01
        /*0010*/ 	.byte	0x02, 0x03, 0x00, 0x00, 0x02, 0x06, 0x01, 0x00, 0x04, 0x0b, 0x08, 0x00, 0x09, 0x00, 0x00, 0x00
        /*0020*/ 	.byte	0x00, 0x00, 0x00, 0x00


//--------------------- .nv.info._Z9reduce_cpPKfPfi --------------------------
	.section	.nv.info._Z9reduce_cpPKfPfi,"",@"SHT_CUDA_INFO"
	.sectionflags	@""
	.align	4


	//----- nvinfo : EIATTR_CUDA_API_VERSION
	.align		4
        /*0000*/ 	.byte	0x04, 0x37
        /*0002*/ 	.short	(.L_19 - .L_18)
.L_18:
        /*0004*/ 	.word	0x00000082


	//----- nvinfo : EIATTR_KPARAM_INFO
	.align		4
.L_19:
        /*0008*/ 	.byte	0x04, 0x17
        /*000a*/ 	.short	(.L_21 - .L_20)
.L_20:
        /*000c*/ 	.word	0x00000000
        /*0010*/ 	.short	0x0002
        /*0012*/ 	.short	0x0010
        /*0014*/ 	.byte	0x00, 0xf0, 0x11, 0x00


	//----- nvinfo : EIATTR_KPARAM_INFO
	.align		4
.L_21:
        /*0018*/ 	.byte	0x04, 0x17
        /*001a*/ 	.short	(.L_23 - .L_22)
.L_22:
        /*001c*/ 	.word	0x00000000
        /*0020*/ 	.short	0x0001
        /*0022*/ 	.short	0x0008
        /*0024*/ 	.byte	0x00, 0xf5, 0x21, 0x00


	//----- nvinfo : EIATTR_KPARAM_INFO
	.align		4
.L_23:
        /*0028*/ 	.byte	0x04, 0x17
        /*002a*/ 	.short	(.L_25 - .L_24)
.L_24:
        /*002c*/ 	.word	0x00000000
        /*0030*/ 	.short	0x0000
        /*0032*/ 	.short	0x0000
        /*0034*/ 	.byte	0x00, 0xf5, 0x21, 0x00


	//----- nvinfo : EIATTR_SPARSE_MMA_MASK
	.align		4
.L_25:
        /*0038*/ 	.byte	0x03, 0x50
        /*003a*/ 	.short	0x0000


	//----- nvinfo : EIATTR_MAXREG_COUNT
	.align		4
        /*003c*/ 	.byte	0x03, 0x1b
        /*003e*/ 	.short	0x00ff


	//----- nvinfo : EIATTR_NUM_BARRIERS
	.align		4
        /*0040*/ 	.byte	0x02, 0x4c
        /*0042*/ 	.byte	0x01
	.zero		1


	//----- nvinfo : EIATTR_MERCURY_ISA_VERSION
	.align		4
        /*0044*/ 	.byte	0x03, 0x5f
        /*0046*/ 	.short	0x0101


	//----- nvinfo : EIATTR_COOP_GROUP_MASK_REGIDS
	.align		4
        /*0048*/ 	.byte	0x04, 0x29
        /*004a*/ 	.short	(.L_27 - .L_26)


	//   ....[0]....
.L_26:
        /*004c*/ 	.word	0xffffffff


	//   ....[1]....
        /*0050*/ 	.word	0xffffffff


	//   ....[2]....
        /*0054*/ 	.word	0xffffffff


	//   ....[3]....
        /*0058*/ 	.word	0xffffffff


	//   ....[4]....
        /*005c*/ 	.word	0xffffffff


	//----- nvinfo : EIATTR_COOP_GROUP_INSTR_OFFSETS
	.align		4
.L_27:
        /*0060*/ 	.byte	0x04, 0x28
        /*0062*/ 	.short	(.L_29 - .L_28)


	//   ....[0]....
.L_28:
        /*0064*/ 	.word	0x00000210


	//   ....[1]....
        /*0068*/ 	.word	0x00000230


	//   ....[2]....
        /*006c*/ 	.word	0x00000250


	//   ....[3]....
        /*0070*/ 	.word	0x00000270


	//   ....[4]....
        /*0074*/ 	.word	0x00000290


	//----- nvinfo : EIATTR_VRC_CTA_INIT_COUNT
	.align		4
.L_29:
        /*0078*/ 	.byte	0x02, 0x4a
	.zero		1
	.zero		1


	//----- nvinfo : EIATTR_EXIT_INSTR_OFFSETS
	.align		4
        /*007c*/ 	.byte	0x04, 0x1c
        /*007e*/ 	.short	(.L_31 - .L_30)


	//   ....[0]....
.L_30:
        /*0080*/ 	.word	0x000002a0


	//   ....[1]....
        /*0084*/ 	.word	0x000002e0


	//----- nvinfo : EIATTR_CBANK_PARAM_SIZE
	.align		4
.L_31:
        /*0088*/ 	.byte	0x03, 0x19
        /*008a*/ 	.short	0x0014


	//----- nvinfo : EIATTR_PARAM_CBANK
	.align		4
        /*008c*/ 	.byte	0x04, 0x0a
        /*008e*/ 	.short	(.L_33 - .L_32)
	.align		4
.L_32:
        /*0090*/ 	.word	index@(.nv.constant0._Z9reduce_cpPKfPfi)
        /*0094*/ 	.short	0x0380
        /*0096*/ 	.short	0x0014


	//----- nvinfo : EIATTR_SW_WAR
	.align		4
.L_33:
        /*0098*/ 	.byte	0x04, 0x36
        /*009a*/ 	.short	(.L_35 - .L_34)
.L_34:
        /*009c*/ 	.word	0x00000008
.L_35:


//--------------------- .nv.info._Z11reduce_shflPKfPfi --------------------------
	.section	.nv.info._Z11reduce_shflPKfPfi,"",@"SHT_CUDA_INFO"
	.sectionflags	@""
	.align	4


	//----- nvinfo : EIATTR_CUDA_API_VERSION
	.align		4
        /*0000*/ 	.byte	0x04, 0x37
        /*0002*/ 	.short	(.L_37 - .L_36)
.L_36:
        /*0004*/ 	.word	0x00000082


	//----- nvinfo : EIATTR_KPARAM_INFO
	.align		4
.L_37:
        /*0008*/ 	.byte	0x04, 0x17
        /*000a*/ 	.short	(.L_39 - .L_38)
.L_38:
        /*000c*/ 	.word	0x00000000
        /*0010*/ 	.short	0x0002
        /*0012*/ 	.short	0x0010
        /*0014*/ 	.byte	0x00, 0xf0, 0x11, 0x00


	//----- nvinfo : EIATTR_KPARAM_INFO
	.align		4
.L_39:
        /*0018*/ 	.byte	0x04, 0x17
        /*001a*/ 	.short	(.L_41 - .L_40)
.L_40:
        /*001c*/ 	.word	0x00000000
        /*0020*/ 	.short	0x0001
        /*0022*/ 	.short	0x0008
        /*0024*/ 	.byte	0x00, 0xf5, 0x21, 0x00


	//----- nvinfo : EIATTR_KPARAM_INFO
	.align		4
.L_41:
        /*0028*/ 	.byte	0x04, 0x17
        /*002a*/ 	.short	(.L_43 - .L_42)
.L_42:
        /*002c*/ 	.word	0x00000000
        /*0030*/ 	.short	0x0000
        /*0032*/ 	.short	0x0000
        /*0034*/ 	.byte	0x00, 0xf5, 0x21, 0x00


	//----- nvinfo : EIATTR_SPARSE_MMA_MASK
	.align		4
.L_43:
        /*0038*/ 	.byte	0x03, 0x50
        /*003a*/ 	.short	0x0000


	//----- nvinfo : EIATTR_MAXREG_COUNT
	.align		4
        /*003c*/ 	.byte	0x03, 0x1b
        /*003e*/ 	.short	0x00ff


	//----- nvinfo : EIATTR_NUM_BARRIERS
	.align		4
        /*0040*/ 	.byte	0x02, 0x4c
        /*0042*/ 	.byte	0x01
	.zero		1


	//----- nvinfo : EIATTR_MERCURY_ISA_VERSION
	.align		4
        /*0044*/ 	.byte	0x03, 0x5f
        /*0046*/ 	.short	0x0101


	//----- nvinfo : EIATTR_COOP_GROUP_MASK_REGIDS
	.align		4
        /*0048*/ 	.byte	0x04, 0x29
        /*004a*/ 	.short	(.L_45 - .L_44)


	//   ....[0]....
.L_44:
        /*004c*/ 	.word	0xffffffff


	//   ....[1]....
        /*0050*/ 	.word	0xffffffff


	//   ....[2]....
        /*0054*/ 	.word	0xffffffff


	//   ....[3]....
        /*0058*/ 	.word	0xffffffff


	//   ....[4]....
        /*005c*/ 	.word	0xffffffff


	//----- nvinfo : EIATTR_COOP_GROUP_INSTR_OFFSETS
	.align		4
.L_45:
        /*0060*/ 	.byte	0x04, 0x28
        /*0062*/ 	.short	(.L_47 - .L_46)


	//   ....[0]....
.L_46:
        /*0064*/ 	.word	0x00000210


	//   ....[1]....
        /*0068*/ 	.word	0x00000230


	//   ....[2]....
        /*006c*/ 	.word	0x00000250


	//   ....[3]....
        /*0070*/ 	.word	0x00000270


	//   ....[4]....
        /*0074*/ 	.word	0x00000290


	//----- nvinfo : EIATTR_VRC_CTA_INIT_COUNT
	.align		4
.L_47:
        /*0078*/ 	.byte	0x02, 0x4a
	.zero		1
	.zero		1


	//----- nvinfo : EIATTR_EXIT_INSTR_OFFSETS
	.align		4
        /*007c*/ 	.byte	0x04, 0x1c
        /*007e*/ 	.short	(.L_49 - .L_48)


	//   ....[0]....
.L_48:
        /*0080*/ 	.word	0x000002a0


	//   ....[1]....
        /*0084*/ 	.word	0x000002e0


	//----- nvinfo : EIATTR_CBANK_PARAM_SIZE
	.align		4
.L_49:
        /*0088*/ 	.byte	0x03, 0x19
        /*008a*/ 	.short	0x0014


	//----- nvinfo : EIATTR_PARAM_CBANK
	.align		4
        /*008c*/ 	.byte	0x04, 0x0a
        /*008e*/ 	.short	(.L_51 - .L_50)
	.align		4
.L_50:
        /*0090*/ 	.word	index@(.nv.constant0._Z11reduce_shflPKfPfi)
        /*0094*/ 	.short	0x0380
        /*0096*/ 	.short	0x0014


	//----- nvinfo : EIATTR_SW_WAR
	.align		4
.L_51:
        /*0098*/ 	.byte	0x04, 0x36
        /*009a*/ 	.short	(.L_53 - .L_52)
.L_52:
        /*009c*/ 	.word	0x00000008
.L_53:


//--------------------- .nv.info._Z15reduce_syncwarpPKfPfi --------------------------
	.section	.nv.info._Z15reduce_syncwarpPKfPfi,"",@"SHT_CUDA_INFO"
	.sectionflags	@""
	.align	4


	//----- nvinfo : EIATTR_CUDA_API_VERSION
	.align		4
        /*0000*/ 	.byte	0x04, 0x37
        /*0002*/ 	.short	(.L_55 - .L_54)
.L_54:
        /*0004*/ 	.word	0x00000082


	//----- nvinfo : EIATTR_KPARAM_INFO
	.align		4
.L_55:
        /*0008*/ 	.byte	0x04, 0x17
        /*000a*/ 	.short	(.L_57 - .L_56)
.L_56:
        /*000c*/ 	.word	0x00000000
        /*0010*/ 	.short	0x0002
        /*0012*/ 	.short	0x0010
        /*0014*/ 	.byte	0x00, 0xf0, 0x11, 0x00


	//----- nvinfo : EIATTR_KPARAM_INFO
	.align		4
.L_57:
        /*0018*/ 	.byte	0x04, 0x17
        /*001a*/ 	.short	(.L_59 - .L_58)
.L_58:
        /*001c*/ 	.word	0x00000000
        /*0020*/ 	.short	0x0001
        /*0022*/ 	.short	0x0008
        /*0024*/ 	.byte	0x00, 0xf5, 0x21, 0x00


	//----- nvinfo : EIATTR_KPARAM_INFO
	.align		4
.L_59:
        /*0028*/ 	.byte	0x04, 0x17
        /*002a*/ 	.short	(.L_61 - .L_60)
.L_60:
        /*002c*/ 	.word	0x00000000
        /*0030*/ 	.short	0x0000
        /*0032*/ 	.short	0x0000
        /*0034*/ 	.byte	0x00, 0xf5, 0x21, 0x00


	//----- nvinfo : EIATTR_SPARSE_MMA_MASK
	.align		4
.L_61:
        /*0038*/ 	.byte	0x03, 0x50
        /*003a*/ 	.short	0x0000


	//----- nvinfo : EIATTR_MAXREG_COUNT
	.align		4
        /*003c*/ 	.byte	0x03, 0x1b
        /*003e*/ 	.short	0x00ff


	//----- nvinfo : EIATTR_NUM_BARRIERS
	.align		4
        /*0040*/ 	.byte	0x02, 0x4c
        /*0042*/ 	.byte	0x01
	.zero		1


	//----- nvinfo : EIATTR_MERCURY_ISA_VERSION
	.align		4
        /*0044*/ 	.byte	0x03, 0x5f
        /*0046*/ 	.short	0x0101


	//----- nvinfo : EIATTR_COOP_GROUP_MASK_REGIDS
	.align		4
        /*0048*/ 	.byte	0x04, 0x29
        /*004a*/ 	.short	(.L_63 - .L_62)


	//   ....[0]....
.L_62:
        /*004c*/ 	.word	0xffffffff


	//   ....[1]....
        /*0050*/ 	.word	0xffffffff


	//   ....[2]....
        /*0054*/ 	.word	0xffffffff


	//   ....[3]....
        /*0058*/ 	.word	0xffffffff


	//   ....[4]....
        /*005c*/ 	.word	0xffffffff


	//----- nvinfo : EIATTR_COOP_GROUP_INSTR_OFFSETS
	.align		4
.L_63:
        /*0060*/ 	.byte	0x04, 0x28
        /*0062*/ 	.short	(.L_65 - .L_64)


	//   ....[0]....
.L_64:
        /*0064*/ 	.word	0x00000260


	//   ....[1]....
        /*0068*/ 	.word	0x000002c0


	//   ....[2]....
        /*006c*/ 	.word	0x00000350


	//   ....[3]....
        /*0070*/ 	.word	0x000003a0


	//   ....[4]....
        /*0074*/ 	.word	0x000003f0


	//----- nvinfo : EIATTR_VRC_CTA_INIT_COUNT
	.align		4
.L_65:
        /*0078*/ 	.byte	0x02, 0x4a
	.zero		1
	.zero		1


	//----- nvinfo : EIATTR_EXIT_INSTR_OFFSETS
	.align		4
        /*007c*/ 	.byte	0x04, 0x1c
        /*007e*/ 	.short	(.L_67 - .L_66)


	//   ....[0]....
.L_66:
        /*0080*/ 	.word	0x00000400


	//   ....[1]....
        /*0084*/ 	.word	0x00000470


	//----- nvinfo : EIATTR_CBANK_PARAM_SIZE
	.align		4
.L_67:
        /*0088*/ 	.byte	0x03, 0x19
        /*008a*/ 	.short	0x0014


	//----- nvinfo : EIATTR_PARAM_CBANK
	.align		4
        /*008c*/ 	.byte	0x04, 0x0a
        /*008e*/ 	.short	(.L_69 - .L_68)
	.align		4
.L_68:
        /*0090*/ 	.word	index@(.nv.constant0._Z15reduce_syncwarpPKfPfi)
        /*0094*/ 	.short	0x0380
        /*0096*/ 	.short	0x0014


	//----- nvinfo : EIATTR_SW_WAR
	.align		4
.L_69:
        /*0098*/ 	.byte	0x04, 0x36
        /*009a*/ 	.short	(.L_71 - .L_70)
.L_70:
        /*009c*/ 	.word	0x00000008
.L_71:


//--------------------- .nv.callgraph             --------------------------
	.section	.nv.callgraph,"",@"SHT_CUDA_CALLGRAPH"
	.align	4
	.sectionentsize	8
	.align		4
        /*0000*/ 	.word	0x00000000
	.align		4
        /*0004*/ 	.word	0xffffffff
	.align		4
        /*0008*/ 	.word	0x00000000
	.align		4
        /*000c*/ 	.word	0xfffffffe
	.align		4
        /*0010*/ 	.word	0x00000000
	.align		4
        /*0014*/ 	.word	0xfffffffd
	.align		4
        /*0018*/ 	.word	0x00000000
	.align		4
        /*001c*/ 	.word	0xfffffffc


//--------------------- .text._Z9reduce_cpPKfPfi  --------------------------
	.section	.text._Z9reduce_cpPKfPfi,"ax",@progbits
	.align	128
        .global         _Z9reduce_cpPKfPfi
        .type           _Z9reduce_cpPKfPfi,@function
        .size           _Z9reduce_cpPKfPfi,(.L_x_9 - _Z9reduce_cpPKfPfi)
        .other          _Z9reduce_cpPKfPfi,@"STO_CUDA_ENTRY STV_DEFAULT"
_Z9reduce_cpPKfPfi:
.text._Z9reduce_cpPKfPfi:
[----:B------:R-:W-:Y:S01]  /*0000*/  LDC R1, c[0x0][0x37c] ;  /* 0x0000df00ff017b82 */ /* 0x000fe20000000800 */
[----:B------:R-:W0:Y:S07]  /*0010*/  S2R R9, SR_TID.X ;  /* 0x0000000000097919 */ /* 0x000e2e0000002100 */
[----:B------:R-:W0:Y:S01]  /*0020*/  S2UR UR4, SR_CTAID.X ;  /* 0x00000000000479c3 */ /* 0x000e220000002500 */
[----:B------:R-:W1:Y:S01]  /*0030*/  LDCU UR5, c[0x0][0x390] ;  /* 0x00007200ff0577ac */ /* 0x000e620008000800 */
[----:B------:R-:W-:Y:S01]  /*0040*/  HFMA2 R4, -RZ, RZ, 0, 0 ;  /* 0x00000000ff047431 */ /* 0x000fe200000001ff */
[----:B------:R-:W2:Y:S05]  /*0050*/  LDCU.64 UR6, c[0x0][0x358] ;  /* 0x00006b00ff0677ac */ /* 0x000eaa0008000a00 */
[----:B------:R-:W0:Y:S02]  /*0060*/  LDC R0, c[0x0][0x360] ;  /* 0x0000d800ff007b82 */ /* 0x000e240000000800 */
[----:B0-----:R-:W-:-:S05]  /*0070*/  IMAD R5, R0, UR4, R9 ;  /* 0x0000000400057c24 */ /* 0x001fca000f8e0209 */
[----:B-1----:R-:W-:-:S13]  /*0080*/  ISETP.GE.AND P0, PT, R5, UR5, PT ;  /* 0x0000000505007c0c */ /* 0x002fda000bf06270 */
[----:B------:R-:W0:Y:S02]  /*0090*/  @!P0 LDC.64 R2, c[0x0][0x380] ;  /* 0x0000e000ff028b82 */ /* 0x000e240000000a00 */
[----:B0-----:R-:W-:-:S05]  /*00a0*/  @!P0 IMAD.WIDE R2, R5, 0x4, R2 ;  /* 0x0000000405028825 */ /* 0x001fca00078e0202 */
[----:B--2---:R-:W2:Y:S01]  /*00b0*/  @!P0 LDG.E R4, desc[UR6][R2.64] ;  /* 0x0000000602048981 */ /* 0x004ea2000c1e1900 */
[----:B------:R-:W0:Y:S01]  /*00c0*/  S2UR UR5, SR_CgaCtaId ;  /* 0x00000000000579c3 */ /* 0x000e220000008800 */
[----:B------:R-:W-:Y:S01]  /*00d0*/  UMOV UR4, 0x400 ;  /* 0x0000040000047882 */ /* 0x000fe20000000000 */
[----:B------:R-:W-:Y:S01]  /*00e0*/  ISETP.GE.U32.AND P0, PT, R0, 0x40, PT ;  /* 0x000000400000780c */ /* 0x000fe20003f06070 */
[----:B0-----:R-:W-:-:S06]  /*00f0*/  ULEA UR4, UR5, UR4, 0x18 ;  /* 0x0000000405047291 */ /* 0x001fcc000f8ec0ff */
[----:B------:R-:W-:-:S05]  /*0100*/  LEA R5, R9, UR4, 0x2 ;  /* 0x0000000409057c11 */ /* 0x000fca000f8e10ff */
[----:B--2---:R0:W-:Y:S01]  /*0110*/  STS [R5], R4 ;  /* 0x0000000405007388 */ /* 0x0041e20000000800 */
[----:B------:R-:W-:Y:S06]  /*0120*/  BAR.SYNC.DEFER_BLOCKING 0x0 ;  /* 0x0000000000007b1d */ /* 0x000fec0000010000 */
[----:B------:R-:W-:Y:S05]  /*0130*/  @!P0 BRA `(.L_x_0) ;  /* 0x00000000002c8947 */ /* 0x000fea0003800000 */
.L_x_1:
[----:B------:R-:W-:-:S04]  /*0140*/  SHF.R.U32.HI R6, RZ, 0x1, R0 ;  /* 0x00000001ff067819 */ /* 0x000fc80000011600 */
[----:B------:R-:W-:-:S13]  /*0150*/  ISETP.GE.U32.AND P0, PT, R9, R6, PT ;  /* 0x000000060900720c */ /* 0x000fda0003f06070 */
[----:B------:R-:W-:Y:S01]  /*0160*/  @!P0 LEA R2, R6, R5, 0x2 ;  /* 0x0000000506028211 */ /* 0x000fe200078e10ff */
[----:B------:R-:W-:Y:S05]  /*0170*/  @!P0 LDS R3, [R5] ;  /* 0x0000000005038984 */ /* 0x000fea0000000800 */
[----:B------:R-:W0:Y:S02]  /*0180*/  @!P0 LDS R2, [R2] ;  /* 0x0000000002028984 */ /* 0x000e240000000800 */
[----:B0-----:R-:W-:-:S05]  /*0190*/  @!P0 FADD R4, R2, R3 ;  /* 0x0000000302048221 */ /* 0x001fca0000000000 */
[----:B------:R1:W-:Y:S01]  /*01a0*/  @!P0 STS [R5], R4 ;  /* 0x0000000405008388 */ /* 0x0003e20000000800 */
[----:B------:R-:W-:Y:S01]  /*01b0*/  BAR.SYNC.DEFER_BLOCKING 0x0 ;  /* 0x0000000000007b1d */ /* 0x000fe20000010000 */
[----:B------:R-:W-:Y:S02]  /*01c0*/  ISETP.GT.U32.AND P0, PT, R0, 0x7f, PT ;  /* 0x0000007f0000780c */ /* 0x000fe40003f04070 */
[----:B------:R-:W-:-:S11]  /*01d0*/  MOV R0, R6 ;  /* 0x0000000600007202 */ /* 0x000fd60000000f00 */
[----:B-1----:R-:W-:Y:S05]  /*01e0*/  @P0 BRA `(.L_x_1) ;  /* 0xfffffffc00d40947 */ /* 0x002fea000383ffff */
.L_x_0:
[----:B0-----:R-:W0:Y:S01]  /*01f0*/  LDS R5, [R5] ;  /* 0x0000000005057984 */ /* 0x001e220000000800 */
[----:B------:R-:W-:-:S03]  /*0200*/  ISETP.NE.AND P0, PT, R9, RZ, PT ;  /* 0x000000ff0900720c */ /* 0x000fc60003f05270 */
[----:B0-----:R-:W0:Y:S02]  /*0210*/  SHFL.DOWN PT, R0, R5, 0x10, 0x1f ;  /* 0x0a001f0005007f89 */ /* 0x001e2400000e0000 */
[----:B0-----:R-:W-:-:S05]  /*0220*/  FADD R0, R5, R0 ;  /* 0x0000000005007221 */ /* 0x001fca0000000000 */
[----:B------:R-:W0:Y:S02]  /*0230*/  SHFL.DOWN PT, R3, R0, 0x8, 0x1f ;  /* 0x09001f0000037f89 */ /* 0x000e2400000e0000 */
[----:B0-----:R-:W-:-:S05]  /*0240*/  FADD R3, R0, R3 ;  /* 0x0000000300037221 */ /* 0x001fca0000000000 */
[----:B------:R-:W0:Y:S02]  /*0250*/  SHFL.DOWN PT, R2, R3, 0x4, 0x1f ;  /* 0x08801f0003027f89 */ /* 0x000e2400000e0000 */
[----:B0-----:R-:W-:-:S05]  /*0260*/  FADD R2, R3, R2 ;  /* 0x0000000203027221 */ /* 0x001fca0000000000 */
[----:B------:R-:W0:Y:S02]  /*0270*/  SHFL.DOWN PT, R7, R2, 0x2, 0x1f ;  /* 0x08401f0002077f89 */ /* 0x000e2400000e0000 */
[----:B0-----:R-:W-:-:S05]  /*0280*/  FADD R7, R2, R7 ;  /* 0x0000000702077221 */ /* 0x001fca0000000000 */
[----:B------:R0:W1:Y:S01]  /*0290*/  SHFL.DOWN PT, R4, R7, 0x1, 0x1f ;  /* 0x08201f0007047f89 */ /* 0x00006200000e0000 */
[----:B------:R-:W-:Y:S05]  /*02a0*/  @P0 EXIT ;  /* 0x000000000000094d */ /* 0x000fea0003800000 */
[----:B------:R-:W2:Y:S01]  /*02b0*/  LDC.64 R2, c[0x0][0x388] ;  /* 0x0000e200ff027b82 */ /* 0x000ea20000000a00 */
[----:B01----:R-:W-:-:S05]  /*02c0*/  FADD R7, R7, R4 ;  /* 0x0000000407077221 */ /* 0x003fca0000000000 */
[----:B--2---:R-:W-:Y:S01]  /*02d0*/  REDG.E.ADD.F32.FTZ.RN.STRONG.GPU desc[UR6][R2.64], R7 ;  /* 0x00000007020079a6 */ /* 0x004fe2000c12f306 */
[----:B------:R-:W-:Y:S05]  /*02e0*/  EXIT ;  /* 0x000000000000794d */ /* 0x000fea0003800000 */
.L_x_2:
[----:B------:R-:W-:-:S00]  /*02f0*/  BRA `(.L_x_2) ;  /* 0xfffffffc00fc7947 */ /* 0x000fc0000383ffff */
[----:B------:R-:W-:-:S00]  /*0300*/  NOP ;  /* 0x0000000000007918 */ /* 0x000fc00000000000 */
[----:B------:R-:W-:-:S00]  /*0310*/  NOP ;  /* 0x0000000000007918 */ /* 0x000fc00000000000 */
[----:B------:R-:W-:-:S00]  /*0320*/  NOP ;  /* 0x0000000000007918 */ /* 0x000fc00000000000 */
[----:B------:R-:W-:-:S00]  /*0330*/  NOP ;  /* 0x0000000000007918 */ /* 0x000fc00000000000 */
[----:B------:R-:W-:-:S00]  /*0340*/  NOP ;  /* 0x0000000000007918 */ /* 0x000fc00000000000 */
[----:B------:R-:W-:-:S00]  /*0350*/  NOP ;  /* 0x0000000000007918 */ /* 0x000fc00000000000 */
[----:B------:R-:W-:-:S00]  /*0360*/  NOP ;  /* 0x0000000000007918 */ /* 0x000fc00000000000 */
[----:B------:R-:W-:-:S00]  /*0370*/  NOP ;  /* 0x0000000000007918 */ /* 0x000fc00000000000 */
.L_x_9:


//--------------------- .text._Z11reduce_shflPKfPfi --------------------------
	.section	.text._Z11reduce_shflPKfPfi,"ax",@progbits
	.align	128
        .global         _Z11reduce_shflPKfPfi
        .type           _Z11reduce_shflPKfPfi,@function
        .size           _Z11reduce_shflPKfPfi,(.L_x_10 - _Z11reduce_shflPKfPfi)
        .other          _Z11reduce_shflPKfPfi,@"STO_CUDA_ENTRY STV_DEFAULT"
_Z11reduce_shflPKfPfi:
.text._Z11reduce_shflPKfPfi:
        /* <DEDUP_REMOVED lines=20> */
.L_x_4:
        /* <DEDUP_REMOVED lines=11> */
.L_x_3:
        /* <DEDUP_REMOVED lines=16> */
.L_x_5:
        /* <DEDUP_REMOVED lines=9> */
.L_x_10:


//--------------------- .text._Z15reduce_syncwarpPKfPfi --------------------------
	.section	.text._Z15reduce_syncwarpPKfPfi,"ax",@progbits
	.align	128
        .global         _Z15reduce_syncwarpPKfPfi
        .type           _Z15reduce_syncwarpPKfPfi,@function
        .size           _Z15reduce_syncwarpPKfPfi,(.L_x_11 - _Z15reduce_syncwarpPKfPfi)
        .other          _Z15reduce_syncwarpPKfPfi,@"STO_CUDA_ENTRY STV_DEFAULT"
_Z15reduce_syncwarpPKfPfi:
.text._Z15reduce_syncwarpPKfPfi:
[----:B------:R-:W-:Y:S01]  /*0000*/  LDC R1, c[0x0][0x37c] ;  /* 0x0000df00ff017b82 */ /* 0x000fe20000000800 */
[----:B------:R-:W0:Y:S07]  /*0010*/  S2R R7, SR_TID.X ;  /* 0x0000000000077919 */ /* 0x000e2e0000002100 */
[----:B------:R-:W0:Y:S01]  /*0020*/  S2UR UR4, SR_CTAID.X ;  /* 0x00000000000479c3 */ /* 0x000e220000002500 */
[----:B------:R-:W1:Y:S01]  /*0030*/  LDCU UR5, c[0x0][0x390] ;  /* 0x00007200ff0577ac */ /* 0x000e620008000800 */
[----:B------:R-:W-:Y:S01]  /*0040*/  IMAD.MOV.U32 R4, RZ, RZ, RZ ;  /* 0x000000ffff047224 */ /* 0x000fe200078e00ff */
        /* <DEDUP_REMOVED lines=9> */
[----:B------:R-:W-:Y:S02]  /*00e0*/  ISETP.GE.U32.AND P1, PT, R0, 0x40, PT ;  /* 0x000000400000780c */ /* 0x000fe40003f26070 */
[----:B------:R-:W-:Y:S01]  /*00f0*/  ISETP.GT.U32.AND P0, PT, R7, 0xf, PT ;  /* 0x0000000f0700780c */ /* 0x000fe20003f04070 */
[----:B0-----:R-:W-:-:S06]  /*0100*/  ULEA UR4, UR5, UR4, 0x18 ;  /* 0x0000000405047291 */ /* 0x001fcc000f8ec0ff */
[----:B------:R-:W-:-:S05]  /*0110*/  LEA R5, R7, UR4, 0x2 ;  /* 0x0000000407057c11 */ /* 0x000fca000f8e10ff */
[----:B--2---:R0:W-:Y:S01]  /*0120*/  STS [R5], R4 ;  /* 0x0000000405007388 */ /* 0x0041e20000000800 */
[----:B------:R-:W-:Y:S06]  /*0130*/  BAR.SYNC.DEFER_BLOCKING 0x0 ;  /* 0x0000000000007b1d */ /* 0x000fec0000010000 */
[----:B------:R-:W-:Y:S05]  /*0140*/  @!P1 BRA `(.L_x_6) ;  /* 0x00000000002c9947 */ /* 0x000fea0003800000 */
.L_x_7:
[----:B------:R-:W-:-:S04]  /*0150*/  SHF.R.U32.HI R6, RZ, 0x1, R0 ;  /* 0x00000001ff067819 */ /* 0x000fc80000011600 */
[----:B------:R-:W-:-:S13]  /*0160*/  ISETP.GE.U32.AND P1, PT, R7, R6, PT ;  /* 0x000000060700720c */ /* 0x000fda0003f26070 */
[----:B------:R-:W-:Y:S01]  /*0170*/  @!P1 IMAD R2, R6, 0x4, R5 ;  /* 0x0000000406029824 */ /* 0x000fe200078e0205 */
[----:B------:R-:W-:Y:S05]  /*0180*/  @!P1 LDS R3, [R5] ;  /* 0x0000000005039984 */ /* 0x000fea0000000800 */
[----:B------:R-:W0:Y:S02]  /*0190*/  @!P1 LDS R2, [R2] ;  /* 0x0000000002029984 */ /* 0x000e240000000800 */
[----:B0-----:R-:W-:-:S05]  /*01a0*/  @!P1 FADD R4, R2, R3 ;  /* 0x0000000302049221 */ /* 0x001fca0000000000 */
[----:B------:R1:W-:Y:S01]  /*01b0*/  @!P1 STS [R5], R4 ;  /* 0x0000000405009388 */ /* 0x0003e20000000800 */
[----:B------:R-:W-:Y:S01]  /*01c0*/  BAR.SYNC.DEFER_BLOCKING 0x0 ;  /* 0x0000000000007b1d */ /* 0x000fe20000010000 */
[----:B------:R-:W-:Y:S01]  /*01d0*/  ISETP.GT.U32.AND P1, PT, R0, 0x7f, PT ;  /* 0x0000007f0000780c */ /* 0x000fe20003f24070 */
[----:B------:R-:W-:-:S12]  /*01e0*/  IMAD.MOV.U32 R0, RZ, RZ, R6 ;  /* 0x000000ffff007224 */ /* 0x000fd800078e0006 */
[----:B-1----:R-:W-:Y:S05]  /*01f0*/  @P1 BRA `(.L_x_7) ;  /* 0xfffffffc00d41947 */ /* 0x002fea000383ffff */
.L_x_6:
[----:B------:R-:W-:Y:S01]  /*0200*/  @!P0 LDS R0, [R5+0x40] ;  /* 0x0000400005008984 */ /* 0x000fe20000000800 */
[C---:B------:R-:W-:Y:S02]  /*0210*/  ISETP.GT.U32.AND P1, PT, R7.reuse, 0x7, PT ;  /* 0x000000070700780c */ /* 0x040fe40003f24070 */
[----:B------:R-:W-:Y:S01]  /*0220*/  ISETP.NE.AND P2, PT, R7, RZ, PT ;  /* 0x000000ff0700720c */ /* 0x000fe20003f45270 */
[----:B------:R-:W1:Y:S02]  /*0230*/  @!P0 LDS R3, [R5] ;  /* 0x0000000005038984 */ /* 0x000e640000000800 */
[----:B-1----:R-:W-:-:S05]  /*0240*/  @!P0 FADD R0, R0, R3 ;  /* 0x0000000300008221 */ /* 0x002fca0000000000 */
[----:B------:R-:W-:Y:S01]  /*0250*/  @!P0 STS [R5], R0 ;  /* 0x0000000005008388 */ /* 0x000fe20000000800 */
[----:B------:R-:W-:-:S03]  /*0260*/  NOP ;  /* 0x0000000000007918 */ /* 0x000fc60000000000 */
[----:B------:R-:W-:Y:S01]  /*0270*/  @!P1 LDS R2, [R5+0x20] ;  /* 0x0000200005029984 */ /* 0x000fe20000000800 */
[----:B------:R-:W-:-:S03]  /*0280*/  ISETP.GT.U32.AND P0, PT, R7, 0x3, PT ;  /* 0x000000030700780c */ /* 0x000fc60003f04070 */
[----:B------:R-:W1:Y:S02]  /*0290*/  @!P1 LDS R3, [R5] ;  /* 0x0000000005039984 */ /* 0x000e640000000800 */
[----:B-1----:R-:W-:-:S05]  /*02a0*/  @!P1 FADD R2, R2, R3 ;  /* 0x0000000302029221 */ /* 0x002fca0000000000 */
[----:B------:R1:W-:Y:S01]  /*02b0*/  @!P1 STS [R5], R2 ;  /* 0x0000000205009388 */ /* 0x0003e20000000800 */
[----:B------:R-:W-:-:S03]  /*02c0*/  NOP ;  /* 0x0000000000007918 */ /* 0x000fc60000000000 */
[----:B------:R-:W-:Y:S01]  /*02d0*/  @!P0 LDS R3, [R5+0x10] ;  /* 0x0000100005038984 */ /* 0x000fe20000000800 */
[----:B------:R-:W-:Y:S02]  /*02e0*/  ISETP.GT.U32.AND P1, PT, R7, 0x1, PT ;  /* 0x000000010700780c */ /* 0x000fe40003f24070 */
[----:B-1----:R-:W-:Y:S01]  /*02f0*/  @!P2 MOV R2, 0x400 ;  /* 0x000004000002a802 */ /* 0x002fe20000000f00 */
[----:B0-----:R-:W0:Y:S01]  /*0300*/  @!P0 LDS R4, [R5] ;  /* 0x0000000005048984 */ /* 0x001e220000000800 */
[----:B------:R-:W1:Y:S02]  /*0310*/  @!P2 S2R R7, SR_CgaCtaId ;  /* 0x000000000007a919 */ /* 0x000e640000008800 */
[----:B-1----:R-:W-:Y:S01]  /*0320*/  @!P2 LEA R7, R7, R2, 0x18 ;  /* 0x000000020707a211 */ /* 0x002fe200078ec0ff */
[----:B0-----:R-:W-:-:S05]  /*0330*/  @!P0 FADD R4, R3, R4 ;  /* 0x0000000403048221 */ /* 0x001fca0000000000 */
[----:B------:R-:W-:Y:S01]  /*0340*/  @!P0 STS [R5], R4 ;  /* 0x0000000405008388 */ /* 0x000fe20000000800 */
[----:B------:R-:W-:-:S03]  /*0350*/  NOP ;  /* 0x0000000000007918 */ /* 0x000fc60000000000 */
[----:B------:R-:W-:Y:S04]  /*0360*/  @!P1 LDS R0, [R5+0x8] ;  /* 0x0000080005009984 */ /* 0x000fe80000000800 */
[----:B------:R-:W0:Y:S02]  /*0370*/  @!P1 LDS R3, [R5] ;  /* 0x0000000005039984 */ /* 0x000e240000000800 */
[----:B0-----:R-:W-:-:S05]  /*0380*/  @!P1 FADD R0, R0, R3 ;  /* 0x0000000300009221 */ /* 0x001fca0000000000 */
[----:B------:R-:W-:Y:S01]  /*0390*/  @!P1 STS [R5], R0 ;  /* 0x0000000005009388 */ /* 0x000fe20000000800 */
[----:B------:R-:W-:-:S03]  /*03a0*/  NOP ;  /* 0x0000000000007918 */ /* 0x000fc60000000000 */
[----:B------:R-:W-:Y:S04]  /*03b0*/  @!P2 LDS R2, [R7+0x4] ;  /* 0x000004000702a984 */ /* 0x000fe80000000800 */
[----:B------:R-:W0:Y:S02]  /*03c0*/  @!P2 LDS R3, [R5] ;  /* 0x000000000503a984 */ /* 0x000e240000000800 */
[----:B0-----:R-:W-:-:S05]  /*03d0*/  @!P2 FADD R2, R2, R3 ;  /* 0x000000030202a221 */ /* 0x001fca0000000000 */
[----:B------:R0:W-:Y:S01]  /*03e0*/  @!P2 STS [R5], R2 ;  /* 0x000000020500a388 */ /* 0x0001e20000000800 */
[----:B------:R-:W-:Y:S01]  /*03f0*/  NOP ;  /* 0x0000000000007918 */ /* 0x000fe20000000000 */
[----:B------:R-:W-:Y:S05]  /*0400*/  @P2 EXIT ;  /* 0x000000000000294d */ /* 0x000fea0003800000 */
[----:B------:R-:W1:Y:S01]  /*0410*/  S2UR UR5, SR_CgaCtaId ;  /* 0x00000000000579c3 */ /* 0x000e620000008800 */
[----:B------:R-:W-:-:S07]  /*0420*/  UMOV UR4, 0x400 ;  /* 0x0000040000047882 */ /* 0x000fce0000000000 */
[----:B0-----:R-:W0:Y:S01]  /*0430*/  LDC.64 R2, c[0x0][0x388] ;  /* 0x0000e200ff027b82 */ /* 0x001e220000000a00 */
[----:B-1----:R-:W-:-:S09]  /*0440*/  ULEA UR4, UR5, UR4, 0x18 ;  /* 0x0000000405047291 */ /* 0x002fd2000f8ec0ff */
[----:B------:R-:W0:Y:S04]  /*0450*/  LDS R5, [UR4] ;  /* 0x00000004ff057984 */ /* 0x000e280008000800 */
[----:B0-----:R-:W-:Y:S01]  /*0460*/  REDG.E.ADD.F32.FTZ.RN.STRONG.GPU desc[UR6][R2.64], R5 ;  /* 0x00000005020079a6 */ /* 0x001fe2000c12f306 */
[----:B------:R-:W-:Y:S05]  /*0470*/  EXIT ;  /* 0x000000000000794d */ /* 0x000fea0003800000 */
.L_x_8:
        /* <DEDUP_REMOVED lines=16> */
.L_x_11:


//--------------------- .nv.shared._Z9reduce_cpPKfPfi --------------------------
	.section	.nv.shared._Z9reduce_cpPKfPfi,"aw",@nobits
	.sectionflags	@""
	.align	16
	.zero		1024


//--------------------- .nv.shared.reserved.0     --------------------------
	.section	.nv.shared.reserved.0,"aw",@nobits
	.weak		__nv_reservedSMEM_offset_0_alias
	.size		__nv_reservedSMEM_offset_0_alias, 0, 64
	.other		__nv_reservedSMEM_offset_0_alias,@"STO_CUDA_RESERVED_SHARED STV_DEFAULT"
__nv_reservedSMEM_offset_0_alias:
	.zero		0
	.zero		64


//--------------------- .nv.shared._Z11reduce_shflPKfPfi --------------------------
	.section	.nv.shared._Z11reduce_shflPKfPfi,"aw",@nobits
	.sectionflags	@""
	.align	16
	.zero		1024


//--------------------- .nv.shared._Z15reduce_syncwarpPKfPfi --------------------------
	.section	.nv.shared._Z15reduce_syncwarpPKfPfi,"aw",@nobits
	.sectionflags	@""
	.align	16
	.zero		1024


//--------------------- .nv.constant0._Z9reduce_cpPKfPfi --------------------------
	.section	.nv.constant0._Z9reduce_cpPKfPfi,"a",@progbits
	.sectionflags	@""
	.align	4
.nv.constant0._Z9reduce_cpPKfPfi:
	.zero		916


//--------------------- .nv.constant0._Z11reduce_shflPKfPfi --------------------------
	.section	.nv.constant0._Z11reduce_shflPKfPfi,"a",@progbits
	.sectionflags	@""
	.align	4
.nv.constant0._Z11reduce_shflPKfPfi:
	.zero		916


//--------------------- .nv.constant0._Z15reduce_syncwarpPKfPfi --------------------------
	.section	.nv.constant0._Z15reduce_syncwarpPKfPfi,"a",@progbits
	.sectionflags	@""
	.align	4
.nv.constant0._Z15reduce_syncwarpPKfPfi:
	.zero		916


//--------------------- SYMBOLS --------------------------

	.type		.nv.reservedSmem.offset0,@object
	.size		.nv.reservedSmem.offset0,0x4
	.type		.nv.reservedSmem.cap,@object
	.size		.nv.reservedSmem.cap,0x4
